//
// Generated by NVIDIA NVVM Compiler
//
// Compiler Build ID: CL-36424714
// Cuda compilation tools, release 13.0, V13.0.88
// Based on NVVM 20.0.0
//

.version 9.0
.target sm_100
.address_size 64

	// .globl	_Z6RowGPUPfS_S_iii

.visible .entry _Z6RowGPUPfS_S_iii(
	.param .u64 .ptr .align 1 _Z6RowGPUPfS_S_iii_param_0,
	.param .u64 .ptr .align 1 _Z6RowGPUPfS_S_iii_param_1,
	.param .u64 .ptr .align 1 _Z6RowGPUPfS_S_iii_param_2,
	.param .u32 _Z6RowGPUPfS_S_iii_param_3,
	.param .u32 _Z6RowGPUPfS_S_iii_param_4,
	.param .u32 _Z6RowGPUPfS_S_iii_param_5
)
{
	.reg .pred 	%p<7>;
	.reg .b16 	%rs<3>;
	.reg .b32 	%r<72>;
	.reg .b32 	%f<103>;
	.reg .b64 	%rd<27>;

	ld.param.u64 	%rd4, [_Z6RowGPUPfS_S_iii_param_0];
	ld.param.u64 	%rd5, [_Z6RowGPUPfS_S_iii_param_1];
	ld.param.u64 	%rd6, [_Z6RowGPUPfS_S_iii_param_2];
	ld.param.u32 	%r38, [_Z6RowGPUPfS_S_iii_param_3];
	ld.param.u32 	%r37, [_Z6RowGPUPfS_S_iii_param_5];
	cvta.to.global.u64 	%rd1, %rd6;
	cvta.to.global.u64 	%rd2, %rd5;
	mov.u32 	%r1, %tid.x;
	mov.u32 	%r39, %ntid.x;
	mov.u32 	%r40, %ctaid.x;
	mul.lo.s32 	%r2, %r39, %r40;
	add.s32 	%r3, %r2, %r1;
	mov.u32 	%r4, %tid.y;
	mov.u32 	%r41, %ntid.y;
	mov.u32 	%r42, %ctaid.y;
	mul.lo.s32 	%r5, %r41, %r42;
	add.s32 	%r6, %r5, %r4;
	mov.u32 	%r43, %nctaid.x;
	shl.b32 	%r7, %r37, 1;
	mad.lo.s32 	%r44, %r43, %r39, %r7;
	mul.lo.s32 	%r8, %r44, %r6;
	add.s32 	%r9, %r7, %r38;
	mad.lo.s32 	%r10, %r9, %r37, %r37;
	setp.lt.s32 	%p1, %r37, 0;
	mov.f32 	%f98, 0f00000000;
	@%p1 bra 	$L__BB0_10;
	neg.s32 	%r66, %r37;
	mul.lo.s32 	%r12, %r9, %r6;
	add.s32 	%r45, %r12, %r3;
	add.s32 	%r13, %r45, %r10;
	setp.lt.u32 	%p2, %r7, 15;
	mov.f32 	%f98, 0f00000000;
	@%p2 bra 	$L__BB0_4;
	add.s32 	%r46, %r7, 1;
	and.b32  	%r47, %r46, -16;
	neg.s32 	%r64, %r47;
	add.s32 	%r48, %r4, %r37;
	add.s32 	%r49, %r48, %r5;
	mad.lo.s32 	%r62, %r49, %r9, %r3;
	mov.f32 	%f98, 0f00000000;
	mov.u32 	%r63, %r7;
$L__BB0_3:
	.pragma "nounroll";
	mul.wide.s32 	%rd7, %r62, 4;
	add.s64 	%rd8, %rd2, %rd7;
	ld.global.f32 	%f14, [%rd8];
	mul.wide.s32 	%rd9, %r63, 4;
	add.s64 	%rd10, %rd1, %rd9;
	ld.global.f32 	%f15, [%rd10];
	fma.rn.f32 	%f16, %f14, %f15, %f98;
	ld.global.f32 	%f17, [%rd8+4];
	ld.global.f32 	%f18, [%rd10+-4];
	fma.rn.f32 	%f19, %f17, %f18, %f16;
	ld.global.f32 	%f20, [%rd8+8];
	ld.global.f32 	%f21, [%rd10+-8];
	fma.rn.f32 	%f22, %f20, %f21, %f19;
	ld.global.f32 	%f23, [%rd8+12];
	ld.global.f32 	%f24, [%rd10+-12];
	fma.rn.f32 	%f25, %f23, %f24, %f22;
	ld.global.f32 	%f26, [%rd8+16];
	ld.global.f32 	%f27, [%rd10+-16];
	fma.rn.f32 	%f28, %f26, %f27, %f25;
	ld.global.f32 	%f29, [%rd8+20];
	ld.global.f32 	%f30, [%rd10+-20];
	fma.rn.f32 	%f31, %f29, %f30, %f28;
	ld.global.f32 	%f32, [%rd8+24];
	ld.global.f32 	%f33, [%rd10+-24];
	fma.rn.f32 	%f34, %f32, %f33, %f31;
	ld.global.f32 	%f35, [%rd8+28];
	ld.global.f32 	%f36, [%rd10+-28];
	fma.rn.f32 	%f37, %f35, %f36, %f34;
	ld.global.f32 	%f38, [%rd8+32];
	ld.global.f32 	%f39, [%rd10+-32];
	fma.rn.f32 	%f40, %f38, %f39, %f37;
	ld.global.f32 	%f41, [%rd8+36];
	ld.global.f32 	%f42, [%rd10+-36];
	fma.rn.f32 	%f43, %f41, %f42, %f40;
	ld.global.f32 	%f44, [%rd8+40];
	ld.global.f32 	%f45, [%rd10+-40];
	fma.rn.f32 	%f46, %f44, %f45, %f43;
	ld.global.f32 	%f47, [%rd8+44];
	ld.global.f32 	%f48, [%rd10+-44];
	fma.rn.f32 	%f49, %f47, %f48, %f46;
	ld.global.f32 	%f50, [%rd8+48];
	ld.global.f32 	%f51, [%rd10+-48];
	fma.rn.f32 	%f52, %f50, %f51, %f49;
	ld.global.f32 	%f53, [%rd8+52];
	ld.global.f32 	%f54, [%rd10+-52];
	fma.rn.f32 	%f55, %f53, %f54, %f52;
	ld.global.f32 	%f56, [%rd8+56];
	ld.global.f32 	%f57, [%rd10+-56];
	fma.rn.f32 	%f58, %f56, %f57, %f55;
	ld.global.f32 	%f59, [%rd8+60];
	ld.global.f32 	%f60, [%rd10+-60];
	fma.rn.f32 	%f98, %f59, %f60, %f58;
	add.s32 	%r66, %r66, 16;
	add.s32 	%r64, %r64, 16;
	add.s32 	%r63, %r63, -16;
	add.s32 	%r62, %r62, 16;
	setp.ne.s32 	%p3, %r64, 0;
	@%p3 bra 	$L__BB0_3;
$L__BB0_4:
	and.b32  	%r50, %r7, 14;
	setp.lt.u32 	%p4, %r50, 7;
	@%p4 bra 	$L__BB0_6;
	add.s32 	%r51, %r13, %r66;
	mul.wide.s32 	%rd11, %r51, 4;
	add.s64 	%rd12, %rd2, %rd11;
	ld.global.f32 	%f61, [%rd12];
	sub.s32 	%r52, %r37, %r66;
	mul.wide.s32 	%rd13, %r52, 4;
	add.s64 	%rd14, %rd1, %rd13;
	ld.global.f32 	%f62, [%rd14];
	fma.rn.f32 	%f63, %f61, %f62, %f98;
	ld.global.f32 	%f64, [%rd12+4];
	ld.global.f32 	%f65, [%rd14+-4];
	fma.rn.f32 	%f66, %f64, %f65, %f63;
	ld.global.f32 	%f67, [%rd12+8];
	ld.global.f32 	%f68, [%rd14+-8];
	fma.rn.f32 	%f69, %f67, %f68, %f66;
	ld.global.f32 	%f70, [%rd12+12];
	ld.global.f32 	%f71, [%rd14+-12];
	fma.rn.f32 	%f72, %f70, %f71, %f69;
	ld.global.f32 	%f73, [%rd12+16];
	ld.global.f32 	%f74, [%rd14+-16];
	fma.rn.f32 	%f75, %f73, %f74, %f72;
	ld.global.f32 	%f76, [%rd12+20];
	ld.global.f32 	%f77, [%rd14+-20];
	fma.rn.f32 	%f78, %f76, %f77, %f75;
	ld.global.f32 	%f79, [%rd12+24];
	ld.global.f32 	%f80, [%rd14+-24];
	fma.rn.f32 	%f81, %f79, %f80, %f78;
	ld.global.f32 	%f82, [%rd12+28];
	ld.global.f32 	%f83, [%rd14+-28];
	fma.rn.f32 	%f98, %f82, %f83, %f81;
	add.s32 	%r66, %r66, 8;
$L__BB0_6:
	and.b32  	%r53, %r7, 6;
	setp.lt.u32 	%p5, %r53, 3;
	@%p5 bra 	$L__BB0_8;
	add.s32 	%r54, %r13, %r66;
	mul.wide.s32 	%rd15, %r54, 4;
	add.s64 	%rd16, %rd2, %rd15;
	ld.global.f32 	%f84, [%rd16];
	sub.s32 	%r55, %r37, %r66;
	mul.wide.s32 	%rd17, %r55, 4;
	add.s64 	%rd18, %rd1, %rd17;
	ld.global.f32 	%f85, [%rd18];
	fma.rn.f32 	%f86, %f84, %f85, %f98;
	ld.global.f32 	%f87, [%rd16+4];
	ld.global.f32 	%f88, [%rd18+-4];
	fma.rn.f32 	%f89, %f87, %f88, %f86;
	ld.global.f32 	%f90, [%rd16+8];
	ld.global.f32 	%f91, [%rd18+-8];
	fma.rn.f32 	%f92, %f90, %f91, %f89;
	ld.global.f32 	%f93, [%rd16+12];
	ld.global.f32 	%f94, [%rd18+-12];
	fma.rn.f32 	%f98, %f93, %f94, %f92;
	add.s32 	%r66, %r66, 4;
$L__BB0_8:
	mul.wide.s32 	%rd19, %r37, 4;
	add.s64 	%rd3, %rd1, %rd19;
	add.s32 	%r56, %r1, %r66;
	add.s32 	%r57, %r56, %r2;
	add.s32 	%r58, %r57, %r10;
	add.s32 	%r70, %r58, %r12;
	cvt.u16.u32 	%rs1, %r37;
	and.b16  	%rs2, %rs1, 1;
	mul.wide.u16 	%r59, %rs2, 2;
	neg.s32 	%r69, %r59;
$L__BB0_9:
	.pragma "nounroll";
	mul.wide.s32 	%rd20, %r66, 4;
	sub.s64 	%rd21, %rd3, %rd20;
	mul.wide.s32 	%rd22, %r70, 4;
	add.s64 	%rd23, %rd2, %rd22;
	ld.global.f32 	%f95, [%rd23];
	ld.global.f32 	%f96, [%rd21];
	fma.rn.f32 	%f98, %f95, %f96, %f98;
	add.s32 	%r66, %r66, 1;
	add.s32 	%r70, %r70, 1;
	add.s32 	%r69, %r69, 1;
	setp.ne.s32 	%p6, %r69, 1;
	@%p6 bra 	$L__BB0_9;
$L__BB0_10:
	cvta.to.global.u64 	%rd24, %rd4;
	add.s32 	%r60, %r8, %r3;
	add.s32 	%r61, %r60, %r10;
	mul.wide.s32 	%rd25, %r61, 4;
	add.s64 	%rd26, %rd24, %rd25;
	st.global.f32 	[%rd26], %f98;
	ret;

}
	// .globl	_Z6ColGPUPfS_S_iii
.visible .entry _Z6ColGPUPfS_S_iii(
	.param .u64 .ptr .align 1 _Z6ColGPUPfS_S_iii_param_0,
	.param .u64 .ptr .align 1 _Z6ColGPUPfS_S_iii_param_1,
	.param .u64 .ptr .align 1 _Z6ColGPUPfS_S_iii_param_2,
	.param .u32 _Z6ColGPUPfS_S_iii_param_3,
	.param .u32 _Z6ColGPUPfS_S_iii_param_4,
	.param .u32 _Z6ColGPUPfS_S_iii_param_5
)
{
	.reg .pred 	%p<7>;
	.reg .b32 	%r<62>;
	.reg .b32 	%f<59>;
	.reg .b64 	%rd<39>;

	ld.param.u64 	%rd3, [_Z6ColGPUPfS_S_iii_param_0];
	ld.param.u64 	%rd4, [_Z6ColGPUPfS_S_iii_param_1];
	ld.param.u64 	%rd5, [_Z6ColGPUPfS_S_iii_param_2];
	ld.param.u32 	%r25, [_Z6ColGPUPfS_S_iii_param_3];
	ld.param.u32 	%r26, [_Z6ColGPUPfS_S_iii_param_5];
	cvta.to.global.u64 	%rd1, %rd5;
	cvta.to.global.u64 	%rd2, %rd4;
	mov.u32 	%r27, %tid.x;
	mov.u32 	%r28, %ntid.x;
	mov.u32 	%r29, %ctaid.x;
	mad.lo.s32 	%r1, %r28, %r29, %r27;
	mov.u32 	%r30, %tid.y;
	mov.u32 	%r31, %ntid.y;
	mov.u32 	%r32, %ctaid.y;
	mad.lo.s32 	%r2, %r31, %r32, %r30;
	mov.u32 	%r33, %nctaid.x;
	shl.b32 	%r3, %r26, 1;
	mad.lo.s32 	%r34, %r33, %r28, %r3;
	mul.lo.s32 	%r4, %r34, %r2;
	add.s32 	%r5, %r3, %r25;
	mad.lo.s32 	%r6, %r5, %r26, %r26;
	setp.lt.s32 	%p1, %r26, 0;
	mov.f32 	%f58, 0f00000000;
	@%p1 bra 	$L__BB1_9;
	neg.s32 	%r59, %r26;
	add.s32 	%r8, %r6, %r1;
	setp.lt.u32 	%p2, %r3, 7;
	mov.f32 	%f55, 0f00000000;
	@%p2 bra 	$L__BB1_4;
	add.s32 	%r35, %r3, 1;
	and.b32  	%r36, %r35, -8;
	neg.s32 	%r57, %r36;
	mad.lo.s32 	%r37, %r26, %r5, %r26;
	add.s32 	%r38, %r1, %r37;
	sub.s32 	%r39, %r2, %r26;
	mad.lo.s32 	%r55, %r39, %r5, %r38;
	shl.b32 	%r40, %r26, 4;
	shl.b32 	%r41, %r25, 3;
	add.s32 	%r11, %r40, %r41;
	mov.f32 	%f55, 0f00000000;
	mul.wide.s32 	%rd10, %r5, 4;
	mov.u32 	%r56, %r3;
$L__BB1_3:
	.pragma "nounroll";
	mul.wide.s32 	%rd6, %r55, 4;
	add.s64 	%rd7, %rd2, %rd6;
	ld.global.f32 	%f13, [%rd7];
	mul.wide.s32 	%rd8, %r56, 4;
	add.s64 	%rd9, %rd1, %rd8;
	ld.global.f32 	%f14, [%rd9];
	fma.rn.f32 	%f15, %f13, %f14, %f55;
	add.s64 	%rd11, %rd7, %rd10;
	ld.global.f32 	%f16, [%rd11];
	ld.global.f32 	%f17, [%rd9+-4];
	fma.rn.f32 	%f18, %f16, %f17, %f15;
	add.s64 	%rd12, %rd11, %rd10;
	ld.global.f32 	%f19, [%rd12];
	ld.global.f32 	%f20, [%rd9+-8];
	fma.rn.f32 	%f21, %f19, %f20, %f18;
	add.s64 	%rd13, %rd12, %rd10;
	ld.global.f32 	%f22, [%rd13];
	ld.global.f32 	%f23, [%rd9+-12];
	fma.rn.f32 	%f24, %f22, %f23, %f21;
	add.s64 	%rd14, %rd13, %rd10;
	ld.global.f32 	%f25, [%rd14];
	ld.global.f32 	%f26, [%rd9+-16];
	fma.rn.f32 	%f27, %f25, %f26, %f24;
	add.s64 	%rd15, %rd14, %rd10;
	ld.global.f32 	%f28, [%rd15];
	ld.global.f32 	%f29, [%rd9+-20];
	fma.rn.f32 	%f30, %f28, %f29, %f27;
	add.s64 	%rd16, %rd15, %rd10;
	ld.global.f32 	%f31, [%rd16];
	ld.global.f32 	%f32, [%rd9+-24];
	fma.rn.f32 	%f33, %f31, %f32, %f30;
	add.s64 	%rd17, %rd16, %rd10;
	ld.global.f32 	%f34, [%rd17];
	ld.global.f32 	%f35, [%rd9+-28];
	fma.rn.f32 	%f55, %f34, %f35, %f33;
	add.s32 	%r59, %r59, 8;
	add.s32 	%r57, %r57, 8;
	add.s32 	%r56, %r56, -8;
	add.s32 	%r55, %r55, %r11;
	setp.ne.s32 	%p3, %r57, 0;
	@%p3 bra 	$L__BB1_3;
$L__BB1_4:
	and.b32  	%r42, %r3, 6;
	setp.lt.u32 	%p4, %r42, 3;
	@%p4 bra 	$L__BB1_6;
	add.s32 	%r43, %r59, %r2;
	mad.lo.s32 	%r44, %r43, %r5, %r8;
	mul.wide.s32 	%rd18, %r44, 4;
	add.s64 	%rd19, %rd2, %rd18;
	ld.global.f32 	%f36, [%rd19];
	sub.s32 	%r45, %r26, %r59;
	mul.wide.s32 	%rd20, %r45, 4;
	add.s64 	%rd21, %rd1, %rd20;
	ld.global.f32 	%f37, [%rd21];
	fma.rn.f32 	%f38, %f36, %f37, %f55;
	mul.wide.s32 	%rd22, %r5, 4;
	add.s64 	%rd23, %rd19, %rd22;
	ld.global.f32 	%f39, [%rd23];
	ld.global.f32 	%f40, [%rd21+-4];
	fma.rn.f32 	%f41, %f39, %f40, %f38;
	add.s64 	%rd24, %rd23, %rd22;
	ld.global.f32 	%f42, [%rd24];
	ld.global.f32 	%f43, [%rd21+-8];
	fma.rn.f32 	%f44, %f42, %f43, %f41;
	add.s64 	%rd25, %rd24, %rd22;
	ld.global.f32 	%f45, [%rd25];
	ld.global.f32 	%f46, [%rd21+-12];
	fma.rn.f32 	%f55, %f45, %f46, %f44;
	add.s32 	%r59, %r59, 4;
$L__BB1_6:
	and.b32  	%r46, %r26, 1;
	setp.eq.b32 	%p5, %r46, 1;
	not.pred 	%p6, %p5;
	@%p6 bra 	$L__BB1_8;
	add.s32 	%r47, %r59, %r2;
	mad.lo.s32 	%r48, %r47, %r5, %r8;
	mul.wide.s32 	%rd26, %r48, 4;
	add.s64 	%rd27, %rd2, %rd26;
	ld.global.f32 	%f47, [%rd27];
	sub.s32 	%r49, %r26, %r59;
	mul.wide.s32 	%rd28, %r49, 4;
	add.s64 	%rd29, %rd1, %rd28;
	ld.global.f32 	%f48, [%rd29];
	fma.rn.f32 	%f49, %f47, %f48, %f55;
	mul.wide.s32 	%rd30, %r5, 4;
	add.s64 	%rd31, %rd27, %rd30;
	ld.global.f32 	%f50, [%rd31];
	ld.global.f32 	%f51, [%rd29+-4];
	fma.rn.f32 	%f55, %f50, %f51, %f49;
	add.s32 	%r59, %r59, 2;
$L__BB1_8:
	add.s32 	%r50, %r59, %r2;
	mad.lo.s32 	%r51, %r50, %r5, %r8;
	mul.wide.s32 	%rd32, %r51, 4;
	add.s64 	%rd33, %rd2, %rd32;
	ld.global.f32 	%f52, [%rd33];
	sub.s32 	%r52, %r26, %r59;
	mul.wide.s32 	%rd34, %r52, 4;
	add.s64 	%rd35, %rd1, %rd34;
	ld.global.f32 	%f53, [%rd35];
	fma.rn.f32 	%f58, %f52, %f53, %f55;
$L__BB1_9:
	cvta.to.global.u64 	%rd36, %rd3;
	add.s32 	%r53, %r4, %r1;
	add.s32 	%r54, %r53, %r6;
	mul.wide.s32 	%rd37, %r54, 4;
	add.s64 	%rd38, %rd36, %rd37;
	st.global.f32 	[%rd38], %f58;
	ret;

}


// ===== COMPILED SASS (sm_100) =====

	.target	sm_100

	.elftype	@"ET_EXEC"


//--------------------- .note.nv.tkinfo           --------------------------
	.section	.note.nv.tkinfo,"",@"SHT_NOTE"
	.sectionflags	@"SHF_NOTE_NV_TKINFO"
	.tkinfo
        /*0018*/ 	.word	0x00000002
        /*0030*/ 	.string	""
        /*0030*/ 	.string	"ptxas"
        /*0030*/ 	.string	"Cuda compilation tools, release 13.0, V13.0.88"
        /*0030*/ 	.string	"Build cuda_13.0.r13.0/compiler.36424714_0"
        /*0030*/ 	.string	"-arch sm_100 -m 64 "



//--------------------- .note.nv.cuinfo           --------------------------
	.section	.note.nv.cuinfo,"",@"SHT_NOTE"
	.sectionflags	@"SHF_NOTE_NV_CUINFO"
        /*0018*/ 	.short	0x0002
        /*001a*/ 	.short	0x0064
        /*001c*/ 	.short	0x0082
	.zero		2


//--------------------- .nv.info                  --------------------------
	.section	.nv.info,"",@"SHT_CUDA_INFO"
	.align	4


	//----- nvinfo : EIATTR_REGCOUNT
	.align		4
        /*0000*/ 	.byte	0x04, 0x2f
        /*0002*/ 	.short	(.L_1 - .L_0)
	.align		4
.L_0:
        /*0004*/ 	.word	index@(_Z6RowGPUPfS_S_iii)
        /*0008*/ 	.word	0x00000020


	//----- nvinfo : EIATTR_FRAME_SIZE
	.align		4
.L_1:
        /*000c*/ 	.byte	0x04, 0x11
        /*000e*/ 	.short	(.L_3 - .L_2)
	.align		4
.L_2:
        /*0010*/ 	.word	index@(_Z6RowGPUPfS_S_iii)
        /*0014*/ 	.word	0x00000000


	//----- nvinfo : EIATTR_REGCOUNT
	.align		4
.L_3:
        /*0018*/ 	.byte	0x04, 0x2f
        /*001a*/ 	.short	(.L_5 - .L_4)
	.align		4
.L_4:
        /*001c*/ 	.word	index@(_Z6ColGPUPfS_S_iii)
        /*0020*/ 	.word	0x00000020


	//----- nvinfo : EIATTR_FRAME_SIZE
	.align		4
.L_5:
        /*0024*/ 	.byte	0x04, 0x11
        /*0026*/ 	.short	(.L_7 - .L_6)
	.align		4
.L_6:
        /*0028*/ 	.word	index@(_Z6ColGPUPfS_S_iii)
        /*002c*/ 	.word	0x00000000


	//----- nvinfo : EIATTR_MIN_STACK_SIZE
	.align		4
.L_7:
        /*0030*/ 	.byte	0x04, 0x12
        /*0032*/ 	.short	(.L_9 - .L_8)
	.align		4
.L_8:
        /*0034*/ 	.word	index@(_Z6ColGPUPfS_S_iii)
        /*0038*/ 	.word	0x00000000


	//----- nvinfo : EIATTR_MIN_STACK_SIZE
	.align		4
.L_9:
        /*003c*/ 	.byte	0x04, 0x12
        /*003e*/ 	.short	(.L_11 - .L_10)
	.align		4
.L_10:
        /*0040*/ 	.word	index@(_Z6RowGPUPfS_S_iii)
        /*0044*/ 	.word	0x00000000
.L_11:


//--------------------- .nv.compat                --------------------------
	.section	.nv.compat,"",@"SHT_CUDA_COMPAT_INFO"
	.align	4
        /*0000*/ 	.byte	0x02, 0x09, 0x00, 0x00, 0x02, 0x02, 0x01, 0x00, 0x02, 0x05, 0x05, 0x00, 0x03, 0x07, 0x01, 0x01
        /*0010*/ 	.byte	0x02, 0x03, 0x00, 0x00, 0x02, 0x06, 0x01, 0x00, 0x04, 0x0b, 0x08, 0x00, 0x09, 0x00, 0x00, 0x00
        /*0020*/ 	.byte	0x00, 0x00, 0x00, 0x00


//--------------------- .nv.info._Z6ColGPUPfS_S_iii --------------------------
	.section	.nv.info._Z6ColGPUPfS_S_iii,"",@"SHT_CUDA_INFO"
	.sectionflags	@""
	.align	4


	//----- nvinfo : EIATTR_CUDA_API_VERSION
	.align		4
        /*0000*/ 	.byte	0x04, 0x37
        /*0002*/ 	.short	(.L_13 - .L_12)
.L_12:
        /*0004*/ 	.word	0x00000082


	//----- nvinfo : EIATTR_KPARAM_INFO
	.align		4
.L_13:
        /*0008*/ 	.byte	0x04, 0x17
        /*000a*/ 	.short	(.L_15 - .L_14)
.L_14:
        /*000c*/ 	.word	0x00000000
        /*0010*/ 	.short	0x0005
        /*0012*/ 	.short	0x0020
        /*0014*/ 	.byte	0x00, 0xf0, 0x11, 0x00


	//----- nvinfo : EIATTR_KPARAM_INFO
	.align		4
.L_15:
        /*0018*/ 	.byte	0x04, 0x17
        /*001a*/ 	.short	(.L_17 - .L_16)
.L_16:
        /*001c*/ 	.word	0x00000000
        /*0020*/ 	.short	0x0004
        /*0022*/ 	.short	0x001c
        /*0024*/ 	.byte	0x00, 0xf0, 0x11, 0x00


	//----- nvinfo : EIATTR_KPARAM_INFO
	.align		4
.L_17:
        /*0028*/ 	.byte	0x04, 0x17
        /*002a*/ 	.short	(.L_19 - .L_18)
.L_18:
        /*002c*/ 	.word	0x00000000
        /*0030*/ 	.short	0x0003
        /*0032*/ 	.short	0x0018
        /*0034*/ 	.byte	0x00, 0xf0, 0x11, 0x00


	//----- nvinfo : EIATTR_KPARAM_INFO
	.align		4
.L_19:
        /*0038*/ 	.byte	0x04, 0x17
        /*003a*/ 	.short	(.L_21 - .L_20)
.L_20:
        /*003c*/ 	.word	0x00000000
        /*0040*/ 	.short	0x0002
        /*0042*/ 	.short	0x0010
        /*0044*/ 	.byte	0x00, 0xf5, 0x21, 0x00


	//----- nvinfo : EIATTR_KPARAM_INFO
	.align		4
.L_21:
        /*0048*/ 	.byte	0x04, 0x17
        /*004a*/ 	.short	(.L_23 - .L_22)
.L_22:
        /*004c*/ 	.word	0x00000000
        /*0050*/ 	.short	0x0001
        /*0052*/ 	.short	0x0008
        /*0054*/ 	.byte	0x00, 0xf5, 0x21, 0x00


	//----- nvinfo : EIATTR_KPARAM_INFO
	.align		4
.L_23:
        /*0058*/ 	.byte	0x04, 0x17
        /*005a*/ 	.short	(.L_25 - .L_24)
.L_24:
        /*005c*/ 	.word	0x00000000
        /*0060*/ 	.short	0x0000
        /*0062*/ 	.short	0x0000
        /*0064*/ 	.byte	0x00, 0xf5, 0x21, 0x00


	//----- nvinfo : EIATTR_SPARSE_MMA_MASK
	.align		4
.L_25:
        /*0068*/ 	.byte	0x03, 0x50
        /*006a*/ 	.short	0x0000


	//----- nvinfo : EIATTR_MAXREG_COUNT
	.align		4
        /*006c*/ 	.byte	0x03, 0x1b
        /*006e*/ 	.short	0x00ff


	//----- nvinfo : EIATTR_MERCURY_ISA_VERSION
	.align		4
        /*0070*/ 	.byte	0x03, 0x5f
        /*0072*/ 	.short	0x0101


	//----- nvinfo : EIATTR_VRC_CTA_INIT_COUNT
	.align		4
        /*0074*/ 	.byte	0x02, 0x4a
	.zero		1
	.zero		1


	//----- nvinfo : EIATTR_EXIT_INSTR_OFFSETS
	.align		4
        /*0078*/ 	.byte	0x04, 0x1c
        /*007a*/ 	.short	(.L_27 - .L_26)


	//   ....[0]....
.L_26:
        /*007c*/ 	.word	0x00000820


	//----- nvinfo : EIATTR_CBANK_PARAM_SIZE
	.align		4
.L_27:
        /*0080*/ 	.byte	0x03, 0x19
        /*0082*/ 	.short	0x0024


	//----- nvinfo : EIATTR_PARAM_CBANK
	.align		4
        /*0084*/ 	.byte	0x04, 0x0a
        /*0086*/ 	.short	(.L_29 - .L_28)
	.align		4
.L_28:
        /*0088*/ 	.word	index@(.nv.constant0._Z6ColGPUPfS_S_iii)
        /*008c*/ 	.short	0x0380
        /*008e*/ 	.short	0x0024


	//----- nvinfo : EIATTR_SW_WAR
	.align		4
.L_29:
        /*0090*/ 	.byte	0x04, 0x36
        /*0092*/ 	.short	(.L_31 - .L_30)
.L_30:
        /*0094*/ 	.word	0x00000008
.L_31:


//--------------------- .nv.info._Z6RowGPUPfS_S_iii --------------------------
	.section	.nv.info._Z6RowGPUPfS_S_iii,"",@"SHT_CUDA_INFO"
	.sectionflags	@""
	.align	4


	//----- nvinfo : EIATTR_CUDA_API_VERSION
	.align		4
        /*0000*/ 	.byte	0x04, 0x37
        /*0002*/ 	.short	(.L_33 - .L_32)
.L_32:
        /*0004*/ 	.word	0x00000082


	//----- nvinfo : EIATTR_KPARAM_INFO
	.align		4
.L_33:
        /*0008*/ 	.byte	0x04, 0x17
        /*000a*/ 	.short	(.L_35 - .L_34)
.L_34:
        /*000c*/ 	.word	0x00000000
        /*0010*/ 	.short	0x0005
        /*0012*/ 	.short	0x0020
        /*0014*/ 	.byte	0x00, 0xf0, 0x11, 0x00


	//----- nvinfo : EIATTR_KPARAM_INFO
	.align		4
.L_35:
        /*0018*/ 	.byte	0x04, 0x17
        /*001a*/ 	.short	(.L_37 - .L_36)
.L_36:
        /*001c*/ 	.word	0x00000000
        /*0020*/ 	.short	0x0004
        /*0022*/ 	.short	0x001c
        /*0024*/ 	.byte	0x00, 0xf0, 0x11, 0x00


	//----- nvinfo : EIATTR_KPARAM_INFO
	.align		4
.L_37:
        /*0028*/ 	.byte	0x04, 0x17
        /*002a*/ 	.short	(.L_39 - .L_38)
.L_38:
        /*002c*/ 	.word	0x00000000
        /*0030*/ 	.short	0x0003
        /*0032*/ 	.short	0x0018
        /*0034*/ 	.byte	0x00, 0xf0, 0x11, 0x00


	//----- nvinfo : EIATTR_KPARAM_INFO
	.align		4
.L_39:
        /*0038*/ 	.byte	0x04, 0x17
        /*003a*/ 	.short	(.L_41 - .L_40)
.L_40:
        /*003c*/ 	.word	0x00000000
        /*0040*/ 	.short	0x0002
        /*0042*/ 	.short	0x0010
        /*0044*/ 	.byte	0x00, 0xf5, 0x21, 0x00


	//----- nvinfo : EIATTR_KPARAM_INFO
	.align		4
.L_41:
        /*0048*/ 	.byte	0x04, 0x17
        /*004a*/ 	.short	(.L_43 - .L_42)
.L_42:
        /*004c*/ 	.word	0x00000000
        /*0050*/ 	.short	0x0001
        /*0052*/ 	.short	0x0008
        /*0054*/ 	.byte	0x00, 0xf5, 0x21, 0x00


	//----- nvinfo : EIATTR_KPARAM_INFO
	.align		4
.L_43:
        /*0058*/ 	.byte	0x04, 0x17
        /*005a*/ 	.short	(.L_45 - .L_44)
.L_44:
        /*005c*/ 	.word	0x00000000
        /*0060*/ 	.short	0x0000
        /*0062*/ 	.short	0x0000
        /*0064*/ 	.byte	0x00, 0xf5, 0x21, 0x00


	//----- nvinfo : EIATTR_SPARSE_MMA_MASK
	.align		4
.L_45:
        /*0068*/ 	.byte	0x03, 0x50
        /*006a*/ 	.short	0x0000


	//----- nvinfo : EIATTR_MAXREG_COUNT
	.align		4
        /*006c*/ 	.byte	0x03, 0x1b
        /*006e*/ 	.short	0x00ff


	//----- nvinfo : EIATTR_MERCURY_ISA_VERSION
	.align		4
        /*0070*/ 	.byte	0x03, 0x5f
        /*0072*/ 	.short	0x0101


	//----- nvinfo : EIATTR_VRC_CTA_INIT_COUNT
	.align		4
        /*0074*/ 	.byte	0x02, 0x4a
	.zero		1
	.zero		1


	//----- nvinfo : EIATTR_EXIT_INSTR_OFFSETS
	.align		4
        /*0078*/ 	.byte	0x04, 0x1c
        /*007a*/ 	.short	(.L_47 - .L_46)


	//   ....[0]....
.L_46:
        /*007c*/ 	.word	0x00000ab0


	//----- nvinfo : EIATTR_CBANK_PARAM_SIZE
	.align		4
.L_47:
        /*0080*/ 	.byte	0x03, 0x19
        /*0082*/ 	.short	0x0024


	//----- nvinfo : EIATTR_PARAM_CBANK
	.align		4
        /*0084*/ 	.byte	0x04, 0x0a
        /*0086*/ 	.short	(.L_49 - .L_48)
	.align		4
.L_48:
        /*0088*/ 	.word	index@(.nv.constant0._Z6RowGPUPfS_S_iii)
        /*008c*/ 	.short	0x0380
        /*008e*/ 	.short	0x0024


	//----- nvinfo : EIATTR_SW_WAR
	.align		4
.L_49:
        /*0090*/ 	.byte	0x04, 0x36
        /*0092*/ 	.short	(.L_51 - .L_50)
.L_50:
        /*0094*/ 	.word	0x00000008
.L_51:


//--------------------- .nv.callgraph             --------------------------
	.section	.nv.callgraph,"",@"SHT_CUDA_CALLGRAPH"
	.align	4
	.sectionentsize	8
	.align		4
        /*0000*/ 	.word	0x00000000
	.align		4
        /*0004*/ 	.word	0xffffffff
	.align		4
        /*0008*/ 	.word	0x00000000
	.align		4
        /*000c*/ 	.word	0xfffffffe
	.align		4
        /*0010*/ 	.word	0x00000000
	.align		4
        /*0014*/ 	.word	0xfffffffd
	.align		4
        /*0018*/ 	.word	0x00000000
	.align		4
        /*001c*/ 	.word	0xfffffffc


//--------------------- .text._Z6ColGPUPfS_S_iii  --------------------------
	.section	.text._Z6ColGPUPfS_S_iii,"ax",@progbits
	.align	128
        .global         _Z6ColGPUPfS_S_iii
        .type           _Z6ColGPUPfS_S_iii,@function
        .size           _Z6ColGPUPfS_S_iii,(.L_x_11 - _Z6ColGPUPfS_S_iii)
        .other          _Z6ColGPUPfS_S_iii,@"STO_CUDA_ENTRY STV_DEFAULT"
_Z6ColGPUPfS_S_iii:
.text._Z6ColGPUPfS_S_iii:
[----:B------:R-:W-:Y:S08]  /*0000*/  LDC R1, c[0x0][0x37c] ;  /* 0x0000df00ff017b82 */ /* 0x000ff00000000800 */
[----:B------:R-:W0:Y:S01]  /*0010*/  LDC R0, c[0x0][0x3a0] ;  /* 0x0000e800ff007b82 */ /* 0x000e220000000800 */
[----:B------:R-:W1:Y:S01]  /*0020*/  S2R R5, SR_TID.Y ;  /* 0x0000000000057919 */ /* 0x000e620000002200 */
[----:B------:R-:W2:Y:S01]  /*0030*/  LDCU UR6, c[0x0][0x360] ;  /* 0x00006c00ff0677ac */ /* 0x000ea20008000800 */
[----:B------:R-:W1:Y:S01]  /*0040*/  S2R R6, SR_CTAID.Y ;  /* 0x0000000000067919 */ /* 0x000e620000002600 */
[----:B------:R-:W1:Y:S04]  /*0050*/  LDCU UR7, c[0x0][0x364] ;  /* 0x00006c80ff0777ac */ /* 0x000e680008000800 */
[----:B------:R-:W3:Y:S01]  /*0060*/  LDC R11, c[0x0][0x398] ;  /* 0x0000e600ff0b7b82 */ /* 0x000ee20000000800 */
[----:B------:R-:W4:Y:S01]  /*0070*/  S2R R4, SR_TID.X ;  /* 0x0000000000047919 */ /* 0x000f220000002100 */
[----:B------:R-:W0:Y:S01]  /*0080*/  LDCU.64 UR4, c[0x0][0x358] ;  /* 0x00006b00ff0477ac */ /* 0x000e220008000a00 */
[----:B------:R-:W4:Y:S05]  /*0090*/  S2R R7, SR_CTAID.X ;  /* 0x0000000000077919 */ /* 0x000f2a0000002500 */
[----:B------:R-:W2:Y:S01]  /*00a0*/  LDC R9, c[0x0][0x370] ;  /* 0x0000dc00ff097b82 */ /* 0x000ea20000000800 */
[----:B0-----:R-:W-:-:S02]  /*00b0*/  ISETP.GE.AND P0, PT, R0, RZ, PT ;  /* 0x000000ff0000720c */ /* 0x001fc40003f06270 */
[----:B------:R-:W-:-:S04]  /*00c0*/  SHF.L.U32 R2, R0, 0x1, RZ ;  /* 0x0000000100027819 */ /* 0x000fc800000006ff */
[----:B---3--:R-:W-:Y:S01]  /*00d0*/  IADD3 R3, PT, PT, R2, R11, RZ ;  /* 0x0000000b02037210 */ /* 0x008fe20007ffe0ff */
[----:B-1----:R-:W-:Y:S02]  /*00e0*/  IMAD R5, R6, UR7, R5 ;  /* 0x0000000706057c24 */ /* 0x002fe4000f8e0205 */
[----:B--2---:R-:W-:Y:S02]  /*00f0*/  IMAD R6, R9, UR6, R2 ;  /* 0x0000000609067c24 */ /* 0x004fe4000f8e0202 */
[----:B------:R-:W-:Y:S02]  /*0100*/  HFMA2 R9, -RZ, RZ, 0, 0 ;  /* 0x00000000ff097431 */ /* 0x000fe400000001ff */
[----:B------:R-:W-:Y:S02]  /*0110*/  IMAD R6, R5, R6, RZ ;  /* 0x0000000605067224 */ /* 0x000fe400078e02ff */
[----:B----4-:R-:W-:Y:S02]  /*0120*/  IMAD R4, R7, UR6, R4 ;  /* 0x0000000607047c24 */ /* 0x010fe4000f8e0204 */
[----:B------:R-:W-:Y:S01]  /*0130*/  IMAD R7, R3, R0, R0 ;  /* 0x0000000003077224 */ /* 0x000fe200078e0200 */
[----:B------:R-:W-:Y:S06]  /*0140*/  @!P0 BRA `(.L_x_0) ;  /* 0x0000000400a48947 */ /* 0x000fec0003800000 */
[----:B------:R-:W-:Y:S02]  /*0150*/  ISETP.GE.U32.AND P0, PT, R2, 0x7, PT ;  /* 0x000000070200780c */ /* 0x000fe40003f06070 */
[----:B------:R-:W-:Y:S02]  /*0160*/  IADD3 R8, PT, PT, R4, R7, RZ ;  /* 0x0000000704087210 */ /* 0x000fe40007ffe0ff */
[----:B------:R-:W-:Y:S02]  /*0170*/  IADD3 R9, PT, PT, -R0, RZ, RZ ;  /* 0x000000ff00097210 */ /* 0x000fe40007ffe1ff */
[----:B------:R-:W-:-:S07]  /*0180*/  MOV R14, RZ ;  /* 0x000000ff000e7202 */ /* 0x000fce0000000f00 */
[----:B------:R-:W-:Y:S05]  /*0190*/  @!P0 BRA `(.L_x_1) ;  /* 0x0000000000c48947 */ /* 0x000fea0003800000 */
[----:B------:R-:W-:Y:S02]  /*01a0*/  IADD3 R10, PT, PT, R2, 0x1, RZ ;  /* 0x00000001020a7810 */ /* 0x000fe40007ffe0ff */
[----:B------:R-:W-:Y:S02]  /*01b0*/  IADD3 R12, PT, PT, R5, -R0, RZ ;  /* 0x80000000050c7210 */ /* 0x000fe40007ffe0ff */
[----:B------:R-:W-:Y:S02]  /*01c0*/  LOP3.LUT R22, R10, 0xfffffff8, RZ, 0xc0, !PT ;  /* 0xfffffff80a167812 */ /* 0x000fe400078ec0ff */
[----:B------:R-:W-:Y:S01]  /*01d0*/  LEA R11, R0, R11, 0x1 ;  /* 0x0000000b000b7211 */ /* 0x000fe200078e08ff */
[----:B------:R-:W-:Y:S01]  /*01e0*/  IMAD R10, R3, R12, R8 ;  /* 0x0000000c030a7224 */ /* 0x000fe200078e0208 */
[----:B------:R-:W-:Y:S02]  /*01f0*/  MOV R14, RZ ;  /* 0x000000ff000e7202 */ /* 0x000fe40000000f00 */
[----:B------:R-:W-:-:S02]  /*0200*/  MOV R23, R2 ;  /* 0x0000000200177202 */ /* 0x000fc40000000f00 */
[----:B------:R-:W-:-:S07]  /*0210*/  IADD3 R22, PT, PT, -R22, RZ, RZ ;  /* 0x000000ff16167210 */ /* 0x000fce0007ffe1ff */
.L_x_2:
[----:B------:R-:W0:Y:S08]  /*0220*/  LDC.64 R16, c[0x0][0x388] ;  /* 0x0000e200ff107b82 */ /* 0x000e300000000a00 */
[----:B------:R-:W1:Y:S01]  /*0230*/  LDC.64 R12, c[0x0][0x390] ;  /* 0x0000e400ff0c7b82 */ /* 0x000e620000000a00 */
[----:B0-----:R-:W-:-:S05]  /*0240*/  IMAD.WIDE R16, R10, 0x4, R16 ;  /* 0x000000040a107825 */ /* 0x001fca00078e0210 */
[----:B------:R-:W2:Y:S01]  /*0250*/  LDG.E R15, desc[UR4][R16.64] ;  /* 0x00000004100f7981 */ /* 0x000ea2000c1e1900 */
[----:B-1----:R-:W-:-:S04]  /*0260*/  IMAD.WIDE R12, R23, 0x4, R12 ;  /* 0x00000004170c7825 */ /* 0x002fc800078e020c */
[C---:B------:R-:W-:Y:S01]  /*0270*/  IMAD.WIDE R24, R3.reuse, 0x4, R16 ;  /* 0x0000000403187825 */ /* 0x040fe200078e0210 */
[----:B------:R-:W2:Y:S04]  /*0280*/  LDG.E R28, desc[UR4][R12.64] ;  /* 0x000000040c1c7981 */ /* 0x000ea8000c1e1900 */
[----:B------:R-:W3:Y:S04]  /*0290*/  LDG.E R29, desc[UR4][R12.64+-0x4] ;  /* 0xfffffc040c1d7981 */ /* 0x000ee8000c1e1900 */
[----:B------:R-:W3:Y:S01]  /*02a0*/  LDG.E R16, desc[UR4][R24.64] ;  /* 0x0000000418107981 */ /* 0x000ee2000c1e1900 */
[----:B------:R-:W-:-:S03]  /*02b0*/  IMAD.WIDE R20, R3, 0x4, R24 ;  /* 0x0000000403147825 */ /* 0x000fc600078e0218 */
[----:B------:R-:W4:Y:S04]  /*02c0*/  LDG.E R26, desc[UR4][R12.64+-0x8] ;  /* 0xfffff8040c1a7981 */ /* 0x000f28000c1e1900 */
[----:B------:R-:W4:Y:S01]  /*02d0*/  LDG.E R27, desc[UR4][R20.64] ;  /* 0x00000004141b7981 */ /* 0x000f22000c1e1900 */
[----:B------:R-:W-:-:S03]  /*02e0*/  IMAD.WIDE R18, R3, 0x4, R20 ;  /* 0x0000000403127825 */ /* 0x000fc600078e0214 */
[----:B------:R-:W5:Y:S01]  /*02f0*/  LDG.E R25, desc[UR4][R12.64+-0x10] ;  /* 0xfffff0040c197981 */ /* 0x000f62000c1e1900 */
[----:B--2---:R-:W-:Y:S01]  /*0300*/  FFMA R17, R15, R28, R14 ;  /* 0x0000001c0f117223 */ /* 0x004fe2000000000e */
[C---:B------:R-:W-:Y:S02]  /*0310*/  IMAD.WIDE R14, R3.reuse, 0x4, R18 ;  /* 0x00000004030e7825 */ /* 0x040fe400078e0212 */
[----:B------:R3:W2:Y:S02]  /*0320*/  LDG.E R28, desc[UR4][R18.64] ;  /* 0x00000004121c7981 */ /* 0x0006a4000c1e1900 */
[----:B---3--:R-:W-:Y:S01]  /*0330*/  FFMA R18, R16, R29, R17 ;  /* 0x0000001d10127223 */ /* 0x008fe20000000011 */
[C---:B------:R-:W-:Y:S01]  /*0340*/  IMAD.WIDE R16, R3.reuse, 0x4, R14 ;  /* 0x0000000403107825 */ /* 0x040fe200078e020e */
[----:B------:R-:W2:Y:S04]  /*0350*/  LDG.E R29, desc[UR4][R12.64+-0xc] ;  /* 0xfffff4040c1d7981 */ /* 0x000ea8000c1e1900 */
[----:B------:R-:W5:Y:S01]  /*0360*/  LDG.E R14, desc[UR4][R14.64] ;  /* 0x000000040e0e7981 */ /* 0x000f62000c1e1900 */
[----:B------:R-:W-:-:S04]  /*0370*/  IMAD.WIDE R20, R3, 0x4, R16 ;  /* 0x0000000403147825 */ /* 0x000fc800078e0210 */
[----:B----4-:R-:W-:Y:S01]  /*0380*/  FFMA R27, R27, R26, R18 ;  /* 0x0000001a1b1b7223 */ /* 0x010fe20000000012 */
[----:B------:R-:W3:Y:S04]  /*0390*/  LDG.E R16, desc[UR4][R16.64] ;  /* 0x0000000410107981 */ /* 0x000ee8000c1e1900 */
[----:B------:R-:W3:Y:S01]  /*03a0*/  LDG.E R26, desc[UR4][R12.64+-0x14] ;  /* 0xffffec040c1a7981 */ /* 0x000ee2000c1e1900 */
[----:B------:R-:W-:-:S03]  /*03b0*/  IMAD.WIDE R18, R3, 0x4, R20 ;  /* 0x0000000403127825 */ /* 0x000fc600078e0214 */
[----:B------:R-:W4:Y:S04]  /*03c0*/  LDG.E R24, desc[UR4][R20.64] ;  /* 0x0000000414187981 */ /* 0x000f28000c1e1900 */
[----:B------:R-:W4:Y:S04]  /*03d0*/  LDG.E R15, desc[UR4][R12.64+-0x18] ;  /* 0xffffe8040c0f7981 */ /* 0x000f28000c1e1900 */
[----:B------:R-:W4:Y:S04]  /*03e0*/  LDG.E R18, desc[UR4][R18.64] ;  /* 0x0000000412127981 */ /* 0x000f28000c1e1900 */
[----:B------:R-:W4:Y:S01]  /*03f0*/  LDG.E R17, desc[UR4][R12.64+-0x1c] ;  /* 0xffffe4040c117981 */ /* 0x000f22000c1e1900 */
[----:B------:R-:W-:-:S04]  /*0400*/  IADD3 R22, PT, PT, R22, 0x8, RZ ;  /* 0x0000000816167810 */ /* 0x000fc80007ffe0ff */
[----:B------:R-:W-:Y:S02]  /*0410*/  ISETP.NE.AND P0, PT, R22, RZ, PT ;  /* 0x000000ff1600720c */ /* 0x000fe40003f05270 */
[----:B------:R-:W-:Y:S02]  /*0420*/  IADD3 R9, PT, PT, R9, 0x8, RZ ;  /* 0x0000000809097810 */ /* 0x000fe40007ffe0ff */
[----:B------:R-:W-:Y:S02]  /*0430*/  LEA R10, R11, R10, 0x3 ;  /* 0x0000000a0b0a7211 */ /* 0x000fe400078e18ff */
[----:B------:R-:W-:Y:S01]  /*0440*/  IADD3 R23, PT, PT, R23, -0x8, RZ ;  /* 0xfffffff817177810 */ /* 0x000fe20007ffe0ff */
[----:B--2---:R-:W-:-:S04]  /*0450*/  FFMA R27, R28, R29, R27 ;  /* 0x0000001d1c1b7223 */ /* 0x004fc8000000001b */
[----:B-----5:R-:W-:-:S04]  /*0460*/  FFMA R25, R14, R25, R27 ;  /* 0x000000190e197223 */ /* 0x020fc8000000001b */
[----:B---3--:R-:W-:-:S04]  /*0470*/  FFMA R25, R16, R26, R25 ;  /* 0x0000001a10197223 */ /* 0x008fc80000000019 */
[----:B----4-:R-:W-:-:S04]  /*0480*/  FFMA R15, R24, R15, R25 ;  /* 0x0000000f180f7223 */ /* 0x010fc80000000019 */
[----:B------:R-:W-:Y:S01]  /*0490*/  FFMA R14, R18, R17, R15 ;  /* 0x00000011120e7223 */ /* 0x000fe2000000000f */
[----:B------:R-:W-:Y:S06]  /*04a0*/  @P0 BRA `(.L_x_2) ;  /* 0xfffffffc005c0947 */ /* 0x000fec000383ffff */
.L_x_1:
[----:B------:R-:W0:Y:S01]  /*04b0*/  LDC.64 R12, c[0x0][0x388] ;  /* 0x0000e200ff0c7b82 */ /* 0x000e220000000a00 */
[----:B------:R-:W-:Y:S02]  /*04c0*/  LOP3.LUT R2, R2, 0x6, RZ, 0xc0, !PT ;  /* 0x0000000602027812 */ /* 0x000fe400078ec0ff */
[----:B------:R-:W-:Y:S02]  /*04d0*/  LOP3.LUT R15, R0, 0x1, RZ, 0xc0, !PT ;  /* 0x00000001000f7812 */ /* 0x000fe400078ec0ff */
[----:B------:R-:W-:Y:S02]  /*04e0*/  ISETP.GE.U32.AND P0, PT, R2, 0x3, PT ;  /* 0x000000030200780c */ /* 0x000fe40003f06070 */
[----:B------:R-:W-:Y:S01]  /*04f0*/  ISETP.NE.U32.AND P1, PT, R15, 0x1, PT ;  /* 0x000000010f00780c */ /* 0x000fe20003f25070 */
[----:B------:R-:W1:Y:S10]  /*0500*/  LDC.64 R10, c[0x0][0x390] ;  /* 0x0000e400ff0a7b82 */ /* 0x000e740000000a00 */
[----:B------:R-:W-:Y:S05]  /*0510*/  @!P0 BRA `(.L_x_3) ;  /* 0x00000000005c8947 */ /* 0x000fea0003800000 */
[----:B------:R-:W2:Y:S01]  /*0520*/  LDC.64 R22, c[0x0][0x388] ;  /* 0x0000e200ff167b82 */ /* 0x000ea20000000a00 */
[----:B------:R-:W-:Y:S02]  /*0530*/  IADD3 R2, PT, PT, R5, R9, RZ ;  /* 0x0000000905027210 */ /* 0x000fe40007ffe0ff */
[----:B------:R-:W-:-:S03]  /*0540*/  IADD3 R19, PT, PT, -R9, R0, RZ ;  /* 0x0000000009137210 */ /* 0x000fc60007ffe1ff */
[----:B------:R-:W-:Y:S02]  /*0550*/  IMAD R15, R3, R2, R8 ;  /* 0x00000002030f7224 */ /* 0x000fe400078e0208 */
[----:B------:R-:W3:Y:S02]  /*0560*/  LDC.64 R16, c[0x0][0x390] ;  /* 0x0000e400ff107b82 */ /* 0x000ee40000000a00 */
[----:B--2---:R-:W-:-:S04]  /*0570*/  IMAD.WIDE R22, R15, 0x4, R22 ;  /* 0x000000040f167825 */ /* 0x004fc800078e0216 */
[----:B---3--:R-:W-:-:S04]  /*0580*/  IMAD.WIDE R16, R19, 0x4, R16 ;  /* 0x0000000413107825 */ /* 0x008fc800078e0210 */
[C---:B------:R-:W-:Y:S01]  /*0590*/  IMAD.WIDE R18, R3.reuse, 0x4, R22 ;  /* 0x0000000403127825 */ /* 0x040fe200078e0216 */
[----:B------:R-:W2:Y:S04]  /*05a0*/  LDG.E R15, desc[UR4][R16.64] ;  /* 0x00000004100f7981 */ /* 0x000ea8000c1e1900 */
[----:B------:R-:W2:Y:S01]  /*05b0*/  LDG.E R23, desc[UR4][R22.64] ;  /* 0x0000000416177981 */ /* 0x000ea2000c1e1900 */
[----:B------:R-:W-:-:S03]  /*05c0*/  IMAD.WIDE R20, R3, 0x4, R18 ;  /* 0x0000000403147825 */ /* 0x000fc600078e0212 */
[----:B------:R-:W3:Y:S04]  /*05d0*/  LDG.E R18, desc[UR4][R18.64] ;  /* 0x0000000412127981 */ /* 0x000ee8000c1e1900 */
[----:B------:R-:W3:Y:S01]  /*05e0*/  LDG.E R2, desc[UR4][R16.64+-0x4] ;  /* 0xfffffc0410027981 */ /* 0x000ee2000c1e1900 */
[----:B------:R-:W-:-:S03]  /*05f0*/  IMAD.WIDE R24, R3, 0x4, R20 ;  /* 0x0000000403187825 */ /* 0x000fc600078e0214 */
[----:B------:R-:W4:Y:S04]  /*0600*/  LDG.E R21, desc[UR4][R20.64] ;  /* 0x0000000414157981 */ /* 0x000f28000c1e1900 */
[----:B------:R-:W4:Y:S04]  /*0610*/  LDG.E R26, desc[UR4][R16.64+-0x8] ;  /* 0xfffff804101a7981 */ /* 0x000f28000c1e1900 */
[----:B------:R-:W5:Y:S04]  /*0620*/  LDG.E R25, desc[UR4][R24.64] ;  /* 0x0000000418197981 */ /* 0x000f68000c1e1900 */
[----:B------:R-:W5:Y:S01]  /*0630*/  LDG.E R27, desc[UR4][R16.64+-0xc] ;  /* 0xfffff404101b7981 */ /* 0x000f62000c1e1900 */
[----:B------:R-:W-:Y:S01]  /*0640*/  IADD3 R9, PT, PT, R9, 0x4, RZ ;  /* 0x0000000409097810 */ /* 0x000fe20007ffe0ff */
[----:B--2---:R-:W-:-:S04]  /*0650*/  FFMA R15, R23, R15, R14 ;  /* 0x0000000f170f7223 */ /* 0x004fc8000000000e */
[----:B---3--:R-:W-:-:S04]  /*0660*/  FFMA R2, R18, R2, R15 ;  /* 0x0000000212027223 */ /* 0x008fc8000000000f */
[----:B----4-:R-:W-:-:S04]  /*0670*/  FFMA R2, R21, R26, R2 ;  /* 0x0000001a15027223 */ /* 0x010fc80000000002 */
[----:B-----5:R-:W-:-:S07]  /*0680*/  FFMA R14, R25, R27, R2 ;  /* 0x0000001b190e7223 */ /* 0x020fce0000000002 */
.L_x_3:
[----:B------:R-:W-:Y:S02]  /*0690*/  @!P1 IADD3 R2, PT, PT, R5, R9, RZ ;  /* 0x0000000905029210 */ /* 0x000fe40007ffe0ff */
[C---:B------:R-:W-:Y:S02]  /*06a0*/  @!P1 IADD3 R17, PT, PT, -R9.reuse, R0, RZ ;  /* 0x0000000009119210 */ /* 0x040fe40007ffe1ff */
[----:B------:R-:W-:Y:S01]  /*06b0*/  @!P1 IADD3 R9, PT, PT, R9, 0x2, RZ ;  /* 0x0000000209099810 */ /* 0x000fe20007ffe0ff */
[----:B------:R-:W-:Y:S02]  /*06c0*/  @!P1 IMAD R19, R3, R2, R8 ;  /* 0x0000000203139224 */ /* 0x000fe400078e0208 */
[----:B-1----:R-:W-:Y:S01]  /*06d0*/  @!P1 IMAD.WIDE R16, R17, 0x4, R10 ;  /* 0x0000000411109825 */ /* 0x002fe200078e020a */
[----:B------:R-:W-:Y:S02]  /*06e0*/  IADD3 R5, PT, PT, R5, R9, RZ ;  /* 0x0000000905057210 */ /* 0x000fe40007ffe0ff */
[----:B------:R-:W-:Y:S01]  /*06f0*/  IADD3 R9, PT, PT, -R9, R0, RZ ;  /* 0x0000000009097210 */ /* 0x000fe20007ffe1ff */
[----:B0-----:R-:W-:Y:S01]  /*0700*/  @!P1 IMAD.WIDE R18, R19, 0x4, R12 ;  /* 0x0000000413129825 */ /* 0x001fe200078e020c */
[----:B------:R-:W2:Y:S03]  /*0710*/  @!P1 LDG.E R0, desc[UR4][R16.64] ;  /* 0x0000000410009981 */ /* 0x000ea6000c1e1900 */
[C---:B------:R-:W-:Y:S01]  /*0720*/  IMAD R5, R3.reuse, R5, R8 ;  /* 0x0000000503057224 */ /* 0x040fe200078e0208 */
[----:B------:R-:W3:Y:S01]  /*0730*/  @!P1 LDG.E R2, desc[UR4][R16.64+-0x4] ;  /* 0xfffffc0410029981 */ /* 0x000ee2000c1e1900 */
[----:B------:R-:W-:-:S03]  /*0740*/  @!P1 IMAD.WIDE R20, R3, 0x4, R18 ;  /* 0x0000000403149825 */ /* 0x000fc600078e0212 */
[----:B------:R-:W2:Y:S01]  /*0750*/  @!P1 LDG.E R19, desc[UR4][R18.64] ;  /* 0x0000000412139981 */ /* 0x000ea2000c1e1900 */
[----:B------:R-:W-:-:S03]  /*0760*/  IMAD.WIDE R12, R5, 0x4, R12 ;  /* 0x00000004050c7825 */ /* 0x000fc600078e020c */
[----:B------:R-:W3:Y:S01]  /*0770*/  @!P1 LDG.E R21, desc[UR4][R20.64] ;  /* 0x0000000414159981 */ /* 0x000ee2000c1e1900 */
[----:B------:R-:W-:-:S03]  /*0780*/  IMAD.WIDE R10, R9, 0x4, R10 ;  /* 0x00000004090a7825 */ /* 0x000fc600078e020a */
[----:B------:R-:W4:Y:S04]  /*0790*/  LDG.E R13, desc[UR4][R12.64] ;  /* 0x000000040c0d7981 */ /* 0x000f28000c1e1900 */
[----:B------:R-:W4:Y:S01]  /*07a0*/  LDG.E R10, desc[UR4][R10.64] ;  /* 0x000000040a0a7981 */ /* 0x000f22000c1e1900 */
[----:B--2---:R-:W-:-:S04]  /*07b0*/  @!P1 FFMA R0, R19, R0, R14 ;  /* 0x0000000013009223 */ /* 0x004fc8000000000e */
[----:B---3--:R-:W-:-:S04]  /*07c0*/  @!P1 FFMA R14, R21, R2, R0 ;  /* 0x00000002150e9223 */ /* 0x008fc80000000000 */
[----:B----4-:R-:W-:-:S07]  /*07d0*/  FFMA R9, R13, R10, R14 ;  /* 0x0000000a0d097223 */ /* 0x010fce000000000e */
.L_x_0:
[----:B------:R-:W0:Y:S01]  /*07e0*/  LDC.64 R2, c[0x0][0x380] ;  /* 0x0000e000ff027b82 */ /* 0x000e220000000a00 */
[----:B------:R-:W-:-:S05]  /*07f0*/  IADD3 R7, PT, PT, R7, R6, R4 ;  /* 0x0000000607077210 */ /* 0x000fca0007ffe004 */
[----:B0-----:R-:W-:-:S05]  /*0800*/  IMAD.WIDE R2, R7, 0x4, R2 ;  /* 0x0000000407027825 */ /* 0x001fca00078e0202 */
[----:B------:R-:W-:Y:S01]  /*0810*/  STG.E desc[UR4][R2.64], R9 ;  /* 0x0000000902007986 */ /* 0x000fe2000c101904 */
[----:B------:R-:W-:Y:S05]  /*0820*/  EXIT ;  /* 0x000000000000794d */ /* 0x000fea0003800000 */
.L_x_4:
[----:B------:R-:W-:-:S00]  /*0830*/  BRA `(.L_x_4) ;  /* 0xfffffffc00fc7947 */ /* 0x000fc0000383ffff */
[----:B------:R-:W-:-:S00]  /*0840*/  NOP ;  /* 0x0000000000007918 */ /* 0x000fc00000000000 */
        /* <DEDUP_REMOVED lines=11> */
.L_x_11:


//--------------------- .text._Z6RowGPUPfS_S_iii  --------------------------
	.section	.text._Z6RowGPUPfS_S_iii,"ax",@progbits
	.align	128
        .global         _Z6RowGPUPfS_S_iii
        .type           _Z6RowGPUPfS_S_iii,@function
        .size           _Z6RowGPUPfS_S_iii,(.L_x_12 - _Z6RowGPUPfS_S_iii)
        .other          _Z6RowGPUPfS_S_iii,@"STO_CUDA_ENTRY STV_DEFAULT"
_Z6RowGPUPfS_S_iii:
.text._Z6RowGPUPfS_S_iii:
[----:B------:R-:W-:Y:S08]  /*0000*/  LDC R1, c[0x0][0x37c] ;  /* 0x0000df00ff017b82 */ /* 0x000ff00000000800 */
[----:B------:R-:W0:Y:S01]  /*0010*/  LDC R17, c[0x0][0x3a0] ;  /* 0x0000e800ff117b82 */ /* 0x000e220000000800 */
[----:B------:R-:W1:Y:S01]  /*0020*/  S2R R8, SR_TID.Y ;  /* 0x0000000000087919 */ /* 0x000e620000002200 */
[----:B------:R-:W2:Y:S01]  /*0030*/  LDCU UR7, c[0x0][0x360] ;  /* 0x00006c00ff0777ac */ /* 0x000ea20008000800 */
[----:B------:R-:W-:Y:S01]  /*0040*/  HFMA2 R14, -RZ, RZ, 0, 0 ;  /* 0x00000000ff0e7431 */ /* 0x000fe200000001ff */
[----:B------:R-:W3:Y:S01]  /*0050*/  S2R R15, SR_TID.X ;  /* 0x00000000000f7919 */ /* 0x000ee20000002100 */
[----:B------:R-:W4:Y:S03]  /*0060*/  LDCU UR5, c[0x0][0x364] ;  /* 0x00006c80ff0577ac */ /* 0x000f260008000800 */
[----:B------:R-:W4:Y:S01]  /*0070*/  S2UR UR6, SR_CTAID.Y ;  /* 0x00000000000679c3 */ /* 0x000f220000002600 */
[----:B------:R-:W0:Y:S07]  /*0080*/  LDCU.64 UR8, c[0x0][0x358] ;  /* 0x00006b00ff0877ac */ /* 0x000e2e0008000a00 */
[----:B------:R-:W2:Y:S08]  /*0090*/  S2UR UR4, SR_CTAID.X ;  /* 0x00000000000479c3 */ /* 0x000eb00000002500 */
[----:B------:R-:W5:Y:S01]  /*00a0*/  LDC R2, c[0x0][0x398] ;  /* 0x0000e600ff027b82 */ /* 0x000f620000000800 */
[----:B0-----:R-:W-:-:S02]  /*00b0*/  ISETP.GE.AND P0, PT, R17, RZ, PT ;  /* 0x000000ff1100720c */ /* 0x001fc40003f06270 */
[----:B------:R-:W-:-:S05]  /*00c0*/  SHF.L.U32 R21, R17, 0x1, RZ ;  /* 0x0000000111157819 */ /* 0x000fca00000006ff */
[----:B------:R-:W0:Y:S01]  /*00d0*/  LDC R0, c[0x0][0x370] ;  /* 0x0000dc00ff007b82 */ /* 0x000e220000000800 */
[----:B----4-:R-:W-:-:S06]  /*00e0*/  UIMAD UR5, UR5, UR6, URZ ;  /* 0x00000006050572a4 */ /* 0x010fcc000f8e02ff */
[----:B-1----:R-:W-:Y:S01]  /*00f0*/  IADD3 R10, PT, PT, R8, UR5, RZ ;  /* 0x00000005080a7c10 */ /* 0x002fe2000fffe0ff */
[----:B--2---:R-:W-:-:S06]  /*0100*/  UIMAD UR4, UR7, UR4, URZ ;  /* 0x00000004070472a4 */ /* 0x004fcc000f8e02ff */
[----:B---3--:R-:W-:Y:S02]  /*0110*/  IADD3 R12, PT, PT, R15, UR4, RZ ;  /* 0x000000040f0c7c10 */ /* 0x008fe4000fffe0ff */
[----:B-----5:R-:W-:-:S05]  /*0120*/  IADD3 R19, PT, PT, R21, R2, RZ ;  /* 0x0000000215137210 */ /* 0x020fca0007ffe0ff */
[----:B------:R-:W-:Y:S02]  /*0130*/  IMAD R13, R19, R17, R17 ;  /* 0x00000011130d7224 */ /* 0x000fe400078e0211 */
[----:B0-----:R-:W-:-:S04]  /*0140*/  IMAD R11, R0, UR7, R21 ;  /* 0x00000007000b7c24 */ /* 0x001fc8000f8e0215 */
[----:B------:R-:W-:Y:S01]  /*0150*/  IMAD R11, R10, R11, RZ ;  /* 0x0000000b0a0b7224 */ /* 0x000fe200078e02ff */
[----:B------:R-:W-:Y:S06]  /*0160*/  @!P0 BRA `(.L_x_5) ;  /* 0x0000000800408947 */ /* 0x000fec0003800000 */
[----:B------:R-:W0:Y:S01]  /*0170*/  LDC.64 R4, c[0x0][0x388] ;  /* 0x0000e200ff047b82 */ /* 0x000e220000000a00 */
[C---:B------:R-:W-:Y:S01]  /*0180*/  ISETP.GE.U32.AND P2, PT, R21.reuse, 0xf, PT ;  /* 0x0000000f1500780c */ /* 0x040fe20003f46070 */
[----:B------:R-:W-:Y:S01]  /*0190*/  IMAD R10, R10, R19, RZ ;  /* 0x000000130a0a7224 */ /* 0x000fe200078e02ff */
[C---:B------:R-:W-:Y:S02]  /*01a0*/  LOP3.LUT R0, R21.reuse, 0xe, RZ, 0xc0, !PT ;  /* 0x0000000e15007812 */ /* 0x040fe400078ec0ff */
[----:B------:R-:W-:Y:S02]  /*01b0*/  LOP3.LUT R6, R21, 0x6, RZ, 0xc0, !PT ;  /* 0x0000000615067812 */ /* 0x000fe400078ec0ff */
[----:B------:R-:W-:Y:S01]  /*01c0*/  ISETP.GE.U32.AND P0, PT, R0, 0x7, PT ;  /* 0x000000070000780c */ /* 0x000fe20003f06070 */
[----:B------:R-:W1:Y:S01]  /*01d0*/  LDC.64 R2, c[0x0][0x390] ;  /* 0x0000e400ff027b82 */ /* 0x000e620000000a00 */
[----:B------:R-:W-:Y:S02]  /*01e0*/  ISETP.GE.U32.AND P1, PT, R6, 0x3, PT ;  /* 0x000000030600780c */ /* 0x000fe40003f26070 */
[----:B------:R-:W-:-:S02]  /*01f0*/  IADD3 R0, PT, PT, -R17, RZ, RZ ;  /* 0x000000ff11007210 */ /* 0x000fc40007ffe1ff */
[----:B------:R-:W-:Y:S01]  /*0200*/  MOV R14, RZ ;  /* 0x000000ff000e7202 */ /* 0x000fe20000000f00 */
[----:B------:R-:W-:Y:S08]  /*0210*/  @!P2 BRA `(.L_x_6) ;  /* 0x000000040000a947 */ /* 0x000ff00003800000 */
[----:B------:R-:W-:Y:S02]  /*0220*/  IADD3 R6, PT, PT, R21, 0x1, RZ ;  /* 0x0000000115067810 */ /* 0x000fe40007ffe0ff */
[----:B------:R-:W-:Y:S02]  /*0230*/  IADD3 R7, PT, PT, R17, UR5, R8 ;  /* 0x0000000511077c10 */ /* 0x000fe4000fffe008 */
[----:B------:R-:W-:Y:S02]  /*0240*/  LOP3.LUT R6, R6, 0xfffffff0, RZ, 0xc0, !PT ;  /* 0xfffffff006067812 */ /* 0x000fe400078ec0ff */
[----:B------:R-:W-:Y:S01]  /*0250*/  MOV R14, RZ ;  /* 0x000000ff000e7202 */ /* 0x000fe20000000f00 */
[----:B------:R-:W-:Y:S01]  /*0260*/  IMAD R19, R19, R7, R12 ;  /* 0x0000000713137224 */ /* 0x000fe200078e020c */
[----:B------:R-:W-:-:S07]  /*0270*/  IADD3 R16, PT, PT, -R6, RZ, RZ ;  /* 0x000000ff06107210 */ /* 0x000fce0007ffe1ff */
.L_x_7:
[----:B------:R-:W2:Y:S08]  /*0280*/  LDC.64 R8, c[0x0][0x388] ;  /* 0x0000e200ff087b82 */ /* 0x000eb00000000a00 */
[----:B------:R-:W3:Y:S01]  /*0290*/  LDC.64 R6, c[0x0][0x390] ;  /* 0x0000e400ff067b82 */ /* 0x000ee20000000a00 */
[----:B--2---:R-:W-:-:S05]  /*02a0*/  IMAD.WIDE R8, R19, 0x4, R8 ;  /* 0x0000000413087825 */ /* 0x004fca00078e0208 */
[----:B------:R-:W2:Y:S01]  /*02b0*/  LDG.E R25, desc[UR8][R8.64] ;  /* 0x0000000808197981 */ /* 0x000ea2000c1e1900 */
[----:B---3--:R-:W-:-:S03]  /*02c0*/  IMAD.WIDE R6, R21, 0x4, R6 ;  /* 0x0000000415067825 */ /* 0x008fc600078e0206 */
[----:B------:R-:W3:Y:S04]  /*02d0*/  LDG.E R27, desc[UR8][R8.64+0x4] ;  /* 0x00000408081b7981 */ /* 0x000ee8000c1e1900 */
[----:B------:R-:W2:Y:S04]  /*02e0*/  LDG.E R20, desc[UR8][R6.64] ;  /* 0x0000000806147981 */ /* 0x000ea8000c1e1900 */
[----:B------:R-:W3:Y:S04]  /*02f0*/  LDG.E R22, desc[UR8][R6.64+-0x4] ;  /* 0xfffffc0806167981 */ /* 0x000ee8000c1e1900 */
[----:B------:R-:W4:Y:S04]  /*0300*/  LDG.E R18, desc[UR8][R8.64+0x8] ;  /* 0x0000080808127981 */ /* 0x000f28000c1e1900 */
[----:B------:R-:W4:Y:S04]  /*0310*/  LDG.E R23, desc[UR8][R6.64+-0x8] ;  /* 0xfffff80806177981 */ /* 0x000f28000c1e1900 */
[----:B------:R-:W5:Y:S04]  /*0320*/  LDG.E R24, desc[UR8][R8.64+0x3c] ;  /* 0x00003c0808187981 */ /* 0x000f68000c1e1900 */
[----:B------:R-:W5:Y:S01]  /*0330*/  LDG.E R28, desc[UR8][R6.64+-0x3c] ;  /* 0xffffc408061c7981 */ /* 0x000f62000c1e1900 */
[----:B--2---:R-:W-:-:S03]  /*0340*/  FFMA R20, R25, R20, R14 ;  /* 0x0000001419147223 */ /* 0x004fc6000000000e */
[----:B------:R-:W2:Y:S04]  /*0350*/  LDG.E R25, desc[UR8][R8.64+0xc] ;  /* 0x00000c0808197981 */ /* 0x000ea8000c1e1900 */
[----:B------:R-:W2:Y:S01]  /*0360*/  LDG.E R14, desc[UR8][R6.64+-0xc] ;  /* 0xfffff408060e7981 */ /* 0x000ea2000c1e1900 */
[----:B---3--:R-:W-:-:S03]  /*0370*/  FFMA R29, R27, R22, R20 ;  /* 0x000000161b1d7223 */ /* 0x008fc60000000014 */
[----:B------:R-:W3:Y:S04]  /*0380*/  LDG.E R20, desc[UR8][R8.64+0x10] ;  /* 0x0000100808147981 */ /* 0x000ee8000c1e1900 */
[----:B------:R-:W3:Y:S01]  /*0390*/  LDG.E R27, desc[UR8][R6.64+-0x10] ;  /* 0xfffff008061b7981 */ /* 0x000ee2000c1e1900 */
[----:B----4-:R-:W-:-:S03]  /*03a0*/  FFMA R22, R18, R23, R29 ;  /* 0x0000001712167223 */ /* 0x010fc6000000001d */
[----:B------:R-:W4:Y:S04]  /*03b0*/  LDG.E R18, desc[UR8][R8.64+0x14] ;  /* 0x0000140808127981 */ /* 0x000f28000c1e1900 */
[----:B------:R-:W4:Y:S01]  /*03c0*/  LDG.E R23, desc[UR8][R6.64+-0x14] ;  /* 0xffffec0806177981 */ /* 0x000f22000c1e1900 */
        /* <DEDUP_REMOVED lines=17> */
[----:B------:R-:W4:Y:S04]  /*04e0*/  LDG.E R23, desc[UR8][R6.64+-0x2c] ;  /* 0xffffd40806177981 */ /* 0x000f28000c1e1900 */
[----:B------:R-:W5:Y:S01]  /*04f0*/  LDG.E R18, desc[UR8][R8.64+0x30] ;  /* 0x0000300808127981 */ /* 0x000f62000c1e1900 */
[----:B--2---:R-:W-:-:S03]  /*0500*/  FFMA R22, R22, R25, R29 ;  /* 0x0000001916167223 */ /* 0x004fc6000000001d */
[----:B------:R-:W5:Y:S04]  /*0510*/  LDG.E R25, desc[UR8][R6.64+-0x30] ;  /* 0xffffd00806197981 */ /* 0x000f68000c1e1900 */
[----:B------:R-:W2:Y:S01]  /*0520*/  LDG.E R29, desc[UR8][R6.64+-0x38] ;  /* 0xffffc808061d7981 */ /* 0x000ea2000c1e1900 */
[----:B---3--:R-:W-:-:S03]  /*0530*/  FFMA R26, R27, R20, R22 ;  /* 0x000000141b1a7223 */ /* 0x008fc60000000016 */
[----:B------:R-:W3:Y:S04]  /*0540*/  LDG.E R22, desc[UR8][R8.64+0x34] ;  /* 0x0000340808167981 */ /* 0x000ee8000c1e1900 */
[----:B------:R-:W3:Y:S04]  /*0550*/  LDG.E R27, desc[UR8][R6.64+-0x34] ;  /* 0xffffcc08061b7981 */ /* 0x000ee8000c1e1900 */
[----:B------:R-:W2:Y:S01]  /*0560*/  LDG.E R20, desc[UR8][R8.64+0x38] ;  /* 0x0000380808147981 */ /* 0x000ea2000c1e1900 */
[----:B------:R-:W-:Y:S01]  /*0570*/  IADD3 R16, PT, PT, R16, 0x10, RZ ;  /* 0x0000001010107810 */ /* 0x000fe20007ffe0ff */
[----:B----4-:R-:W-:-:S03]  /*0580*/  FFMA R23, R14, R23, R26 ;  /* 0x000000170e177223 */ /* 0x010fc6000000001a */
[----:B------:R-:W-:Y:S02]  /*0590*/  ISETP.NE.AND P2, PT, R16, RZ, PT ;  /* 0x000000ff1000720c */ /* 0x000fe40003f45270 */
[----:B------:R-:W-:Y:S02]  /*05a0*/  IADD3 R0, PT, PT, R0, 0x10, RZ ;  /* 0x0000001000007810 */ /* 0x000fe40007ffe0ff */
[----:B------:R-:W-:Y:S02]  /*05b0*/  IADD3 R19, PT, PT, R19, 0x10, RZ ;  /* 0x0000001013137810 */ /* 0x000fe40007ffe0ff */
[----:B------:R-:W-:Y:S01]  /*05c0*/  IADD3 R21, PT, PT, R21, -0x10, RZ ;  /* 0xfffffff015157810 */ /* 0x000fe20007ffe0ff */
[----:B-----5:R-:W-:-:S04]  /*05d0*/  FFMA R23, R18, R25, R23 ;  /* 0x0000001912177223 */ /* 0x020fc80000000017 */
[----:B---3--:R-:W-:-:S04]  /*05e0*/  FFMA R23, R22, R27, R23 ;  /* 0x0000001b16177223 */ /* 0x008fc80000000017 */
[----:B--2---:R-:W-:-:S04]  /*05f0*/  FFMA R23, R20, R29, R23 ;  /* 0x0000001d14177223 */ /* 0x004fc80000000017 */
[----:B------:R-:W-:Y:S01]  /*0600*/  FFMA R14, R24, R28, R23 ;  /* 0x0000001c180e7223 */ /* 0x000fe20000000017 */
[----:B------:R-:W-:Y:S06]  /*0610*/  @P2 BRA `(.L_x_7) ;  /* 0xfffffffc00182947 */ /* 0x000fec000383ffff */
.L_x_6:
[----:B------:R-:W-:Y:S01]  /*0620*/  IADD3 R19, PT, PT, R13, R10, R12 ;  /* 0x0000000a0d137210 */ /* 0x000fe20007ffe00c */
[----:B------:R-:W-:Y:S06]  /*0630*/  @!P0 BRA `(.L_x_8) ;  /* 0x00000000007c8947 */ /* 0x000fec0003800000 */
[----:B------:R-:W2:Y:S01]  /*0640*/  LDC.64 R6, c[0x0][0x388] ;  /* 0x0000e200ff067b82 */ /* 0x000ea20000000a00 */
[----:B------:R-:W-:Y:S02]  /*0650*/  IADD3 R21, PT, PT, R19, R0, RZ ;  /* 0x0000000013157210 */ /* 0x000fe40007ffe0ff */
[----:B------:R-:W-:-:S05]  /*0660*/  IADD3 R23, PT, PT, -R0, R17, RZ ;  /* 0x0000001100177210 */ /* 0x000fca0007ffe1ff */
[----:B------:R-:W3:Y:S01]  /*0670*/  LDC.64 R8, c[0x0][0x390] ;  /* 0x0000e400ff087b82 */ /* 0x000ee20000000a00 */
[----:B--2---:R-:W-:-:S05]  /*0680*/  IMAD.WIDE R6, R21, 0x4, R6 ;  /* 0x0000000415067825 */ /* 0x004fca00078e0206 */
[----:B------:R-:W2:Y:S01]  /*0690*/  LDG.E R25, desc[UR8][R6.64+0x4] ;  /* 0x0000040806197981 */ /* 0x000ea2000c1e1900 */
[----:B---3--:R-:W-:-:S03]  /*06a0*/  IMAD.WIDE R8, R23, 0x4, R8 ;  /* 0x0000000417087825 */ /* 0x008fc600078e0208 */
[----:B------:R-:W3:Y:S04]  /*06b0*/  LDG.E R16, desc[UR8][R6.64+0x8] ;  /* 0x0000080806107981 */ /* 0x000ee8000c1e1900 */
[----:B------:R-:W4:Y:S04]  /*06c0*/  LDG.E R23, desc[UR8][R6.64] ;  /* 0x0000000806177981 */ /* 0x000f28000c1e1900 */
[----:B------:R-:W4:Y:S04]  /*06d0*/  LDG.E R18, desc[UR8][R8.64] ;  /* 0x0000000808127981 */ /* 0x000f28000c1e1900 */
[----:B------:R-:W2:Y:S04]  /*06e0*/  LDG.E R20, desc[UR8][R8.64+-0x4] ;  /* 0xfffffc0808147981 */ /* 0x000ea8000c1e1900 */
[----:B------:R-:W3:Y:S04]  /*06f0*/  LDG.E R21, desc[UR8][R8.64+-0x8] ;  /* 0xfffff80808157981 */ /* 0x000ee8000c1e1900 */
[----:B------:R-:W5:Y:S04]  /*0700*/  LDG.E R22, desc[UR8][R6.64+0x10] ;  /* 0x0000100806167981 */ /* 0x000f68000c1e1900 */
[----:B------:R-:W5:Y:S04]  /*0710*/  LDG.E R29, desc[UR8][R8.64+-0x14] ;  /* 0xffffec08081d7981 */ /* 0x000f68000c1e1900 */
[----:B------:R-:W5:Y:S04]  /*0720*/  LDG.E R27, desc[UR8][R8.64+-0x18] ;  /* 0xffffe808081b7981 */ /* 0x000f68000c1e1900 */
[----:B------:R-:W5:Y:S04]  /*0730*/  LDG.E R24, desc[UR8][R6.64+0x1c] ;  /* 0x00001c0806187981 */ /* 0x000f68000c1e1900 */
[----:B------:R-:W5:Y:S01]  /*0740*/  LDG.E R26, desc[UR8][R8.64+-0x1c] ;  /* 0xffffe408081a7981 */ /* 0x000f62000c1e1900 */
[----:B----4-:R-:W-:-:S03]  /*0750*/  FFMA R18, R23, R18, R14 ;  /* 0x0000001217127223 */ /* 0x010fc6000000000e */
[----:B------:R-:W4:Y:S04]  /*0760*/  LDG.E R14, desc[UR8][R6.64+0xc] ;  /* 0x00000c08060e7981 */ /* 0x000f28000c1e1900 */
[----:B------:R-:W4:Y:S01]  /*0770*/  LDG.E R23, desc[UR8][R8.64+-0xc] ;  /* 0xfffff40808177981 */ /* 0x000f22000c1e1900 */
[----:B--2---:R-:W-:-:S03]  /*0780*/  FFMA R28, R25, R20, R18 ;  /* 0x00000014191c7223 */ /* 0x004fc60000000012 */
[----:B------:R-:W5:Y:S04]  /*0790*/  LDG.E R25, desc[UR8][R8.64+-0x10] ;  /* 0xfffff00808197981 */ /* 0x000f68000c1e1900 */
[----:B------:R-:W2:Y:S04]  /*07a0*/  LDG.E R20, desc[UR8][R6.64+0x14] ;  /* 0x0000140806147981 */ /* 0x000ea8000c1e1900 */
[----:B------:R-:W2:Y:S01]  /*07b0*/  LDG.E R18, desc[UR8][R6.64+0x18] ;  /* 0x0000180806127981 */ /* 0x000ea2000c1e1900 */
[----:B---3--:R-:W-:Y:S01]  /*07c0*/  FFMA R21, R16, R21, R28 ;  /* 0x0000001510157223 */ /* 0x008fe2000000001c */
[----:B------:R-:W-:-:S03]  /*07d0*/  IADD3 R0, PT, PT, R0, 0x8, RZ ;  /* 0x0000000800007810 */ /* 0x000fc60007ffe0ff */
[----:B----4-:R-:W-:-:S04]  /*07e0*/  FFMA R21, R14, R23, R21 ;  /* 0x000000170e157223 */ /* 0x010fc80000000015 */
[----:B-----5:R-:W-:-:S04]  /*07f0*/  FFMA R21, R22, R25, R21 ;  /* 0x0000001916157223 */ /* 0x020fc80000000015 */
[----:B--2---:R-:W-:-:S04]  /*0800*/  FFMA R21, R20, R29, R21 ;  /* 0x0000001d14157223 */ /* 0x004fc80000000015 */
[----:B------:R-:W-:-:S04]  /*0810*/  FFMA R21, R18, R27, R21 ;  /* 0x0000001b12157223 */ /* 0x000fc80000000015 */
[----:B------:R-:W-:-:S07]  /*0820*/  FFMA R14, R24, R26, R21 ;  /* 0x0000001a180e7223 */ /* 0x000fce0000000015 */
.L_x_8:
[----:B------:R-:W-:Y:S02]  /*0830*/  @P1 IADD3 R7, PT, PT, R19, R0, RZ ;  /* 0x0000000013071210 */ /* 0x000fe40007ffe0ff */
[----:B------:R-:W-:-:S03]  /*0840*/  @P1 IADD3 R9, PT, PT, -R0, R17, RZ ;  /* 0x0000001100091210 */ /* 0x000fc60007ffe1ff */
[----:B0-----:R-:W-:-:S04]  /*0850*/  @P1 IMAD.WIDE R6, R7, 0x4, R4 ;  /* 0x0000000407061825 */ /* 0x001fc800078e0204 */
[--C-:B-1----:R-:W-:Y:S01]  /*0860*/  @P1 IMAD.WIDE R8, R9, 0x4, R2.reuse ;  /* 0x0000000409081825 */ /* 0x102fe200078e0202 */
[----:B------:R-:W2:Y:S04]  /*0870*/  @P1 LDG.E R19, desc[UR8][R6.64] ;  /* 0x0000000806131981 */ /* 0x000ea8000c1e1900 */
[----:B------:R-:W2:Y:S04]  /*0880*/  @P1 LDG.E R16, desc[UR8][R8.64] ;  /* 0x0000000808101981 */ /* 0x000ea8000c1e1900 */
[----:B------:R-:W3:Y:S04]  /*0890*/  @P1 LDG.E R21, desc[UR8][R6.64+0x4] ;  /* 0x0000040806151981 */ /* 0x000ee8000c1e1900 */
[----:B------:R-:W3:Y:S04]  /*08a0*/  @P1 LDG.E R18, desc[UR8][R8.64+-0x4] ;  /* 0xfffffc0808121981 */ /* 0x000ee8000c1e1900 */
[----:B------:R-:W4:Y:S04]  /*08b0*/  @P1 LDG.E R23, desc[UR8][R6.64+0x8] ;  /* 0x0000080806171981 */ /* 0x000f28000c1e1900 */
[----:B------:R-:W4:Y:S04]  /*08c0*/  @P1 LDG.E R20, desc[UR8][R8.64+-0x8] ;  /* 0xfffff80808141981 */ /* 0x000f28000c1e1900 */
[----:B------:R-:W5:Y:S04]  /*08d0*/  @P1 LDG.E R25, desc[UR8][R6.64+0xc] ;  /* 0x00000c0806191981 */ /* 0x000f68000c1e1900 */
[----:B------:R-:W5:Y:S01]  /*08e0*/  @P1 LDG.E R22, desc[UR8][R8.64+-0xc] ;  /* 0xfffff40808161981 */ /* 0x000f62000c1e1900 */
[----:B------:R-:W0:Y:S01]  /*08f0*/  LDCU.U16 UR5, c[0x0][0x3a0] ;  /* 0x00007400ff0577ac */ /* 0x000e220008000400 */
[----:B------:R-:W-:Y:S01]  /*0900*/  @P1 IADD3 R0, PT, PT, R0, 0x4, RZ ;  /* 0x0000000400001810 */ /* 0x000fe20007ffe0ff */
[----:B------:R-:W-:-:S03]  /*0910*/  IMAD.WIDE R2, R17, 0x4, R2 ;  /* 0x0000000411027825 */ /* 0x000fc600078e0202 */
[----:B------:R-:W-:-:S04]  /*0920*/  IADD3 R15, PT, PT, R15, UR4, R0 ;  /* 0x000000040f0f7c10 */ /* 0x000fc8000fffe000 */
[----:B------:R-:W-:Y:S01]  /*0930*/  IADD3 R15, PT, PT, R10, R15, R13 ;  /* 0x0000000f0a0f7210 */ /* 0x000fe20007ffe00d */
[----:B0-----:R-:W-:-:S04]  /*0940*/  USHF.L.U32 UR5, UR5, 0x1, URZ ;  /* 0x0000000105057899 */ /* 0x001fc800080006ff */
[----:B------:R-:W-:-:S04]  /*0950*/  ULOP3.LUT UR5, UR5, 0x2, URZ, 0xe2, !UPT ;  /* 0x0000000205057892 */ /* 0x000fc8000f8ee2ff */
[----:B------:R-:W-:Y:S01]  /*0960*/  UIADD3 UR5, UPT, UPT, -UR5, URZ, URZ ;  /* 0x000000ff05057290 */ /* 0x000fe2000fffe1ff */
[----:B--2---:R-:W-:-:S04]  /*0970*/  @P1 FFMA R16, R19, R16, R14 ;  /* 0x0000001013101223 */ /* 0x004fc8000000000e */
[----:B---3--:R-:W-:-:S04]  /*0980*/  @P1 FFMA R16, R21, R18, R16 ;  /* 0x0000001215101223 */ /* 0x008fc80000000010 */
[----:B----4-:R-:W-:-:S04]  /*0990*/  @P1 FFMA R16, R23, R20, R16 ;  /* 0x0000001417101223 */ /* 0x010fc80000000010 */
[----:B-----5:R-:W-:-:S07]  /*09a0*/  @P1 FFMA R14, R25, R22, R16 ;  /* 0x00000016190e1223 */ /* 0x020fce0000000010 */
.L_x_9:
[----:B------:R-:W-:-:S04]  /*09b0*/  IMAD.WIDE R6, R0, 0x4, RZ ;  /* 0x0000000400067825 */ /* 0x000fc800078e02ff */
[----:B------:R-:W-:Y:S01]  /*09c0*/  IMAD.WIDE R8, R15, 0x4, R4 ;  /* 0x000000040f087825 */ /* 0x000fe200078e0204 */
[----:B------:R-:W-:-:S04]  /*09d0*/  IADD3 R6, P0, PT, R2, -R6, RZ ;  /* 0x8000000602067210 */ /* 0x000fc80007f1e0ff */
[----:B------:R-:W-:Y:S01]  /*09e0*/  IADD3.X R7, PT, PT, R3, ~R7, RZ, P0, !PT ;  /* 0x8000000703077210 */ /* 0x000fe200007fe4ff */
[----:B------:R-:W2:Y:S04]  /*09f0*/  LDG.E R9, desc[UR8][R8.64] ;  /* 0x0000000808097981 */ /* 0x000ea8000c1e1900 */
[----:B------:R-:W2:Y:S01]  /*0a00*/  LDG.E R6, desc[UR8][R6.64] ;  /* 0x0000000806067981 */ /* 0x000ea2000c1e1900 */
[----:B------:R-:W-:Y:S01]  /*0a10*/  UIADD3 UR5, UPT, UPT, UR5, 0x1, URZ ;  /* 0x0000000105057890 */ /* 0x000fe2000fffe0ff */
[----:B------:R-:W-:Y:S02]  /*0a20*/  IADD3 R0, PT, PT, R0, 0x1, RZ ;  /* 0x0000000100007810 */ /* 0x000fe40007ffe0ff */
[----:B------:R-:W-:Y:S01]  /*0a30*/  IADD3 R15, PT, PT, R15, 0x1, RZ ;  /* 0x000000010f0f7810 */ /* 0x000fe20007ffe0ff */
[----:B------:R-:W-:Y:S01]  /*0a40*/  UISETP.NE.AND UP0, UPT, UR5, 0x1, UPT ;  /* 0x000000010500788c */ /* 0x000fe2000bf05270 */
[----:B--2---:R-:W-:-:S08]  /*0a50*/  FFMA R14, R9, R6, R14 ;  /* 0x00000006090e7223 */ /* 0x004fd0000000000e */
[----:B------:R-:W-:Y:S05]  /*0a60*/  BRA.U UP0, `(.L_x_9) ;  /* 0xfffffffd00d07547 */ /* 0x000fea000b83ffff */
.L_x_5:
[----:B------:R-:W0:Y:S01]  /*0a70*/  LDC.64 R2, c[0x0][0x380] ;  /* 0x0000e000ff027b82 */ /* 0x000e220000000a00 */
[----:B------:R-:W-:-:S05]  /*0a80*/  IADD3 R11, PT, PT, R13, R11, R12 ;  /* 0x0000000b0d0b7210 */ /* 0x000fca0007ffe00c */
[----:B0-----:R-:W-:-:S05]  /*0a90*/  IMAD.WIDE R2, R11, 0x4, R2 ;  /* 0x000000040b027825 */ /* 0x001fca00078e0202 */
[----:B------:R-:W-:Y:S01]  /*0aa0*/  STG.E desc[UR8][R2.64], R14 ;  /* 0x0000000e02007986 */ /* 0x000fe2000c101908 */
[----:B------:R-:W-:Y:S05]  /*0ab0*/  EXIT ;  /* 0x000000000000794d */ /* 0x000fea0003800000 */
.L_x_10:
        /* <DEDUP_REMOVED lines=12> */
.L_x_12:


//--------------------- .nv.shared.reserved.0     --------------------------
	.section	.nv.shared.reserved.0,"aw",@nobits
	.weak		__nv_reservedSMEM_offset_0_alias
	.size		__nv_reservedSMEM_offset_0_alias, 0, 64
	.other		__nv_reservedSMEM_offset_0_alias,@"STO_CUDA_RESERVED_SHARED STV_DEFAULT"
__nv_reservedSMEM_offset_0_alias:
	.zero		0
	.zero		64


//--------------------- .nv.constant0._Z6ColGPUPfS_S_iii --------------------------
	.section	.nv.constant0._Z6ColGPUPfS_S_iii,"a",@progbits
	.sectionflags	@""
	.align	4
.nv.constant0._Z6ColGPUPfS_S_iii:
	.zero		932


//--------------------- .nv.constant0._Z6RowGPUPfS_S_iii --------------------------
	.section	.nv.constant0._Z6RowGPUPfS_S_iii,"a",@progbits
	.sectionflags	@""
	.align	4
.nv.constant0._Z6RowGPUPfS_S_iii:
	.zero		932


//--------------------- SYMBOLS --------------------------

	.type		.nv.reservedSmem.offset0,@object
	.size		.nv.reservedSmem.offset0,0x4
